//
// Generated by NVIDIA NVVM Compiler
//
// Compiler Build ID: CL-36424714
// Cuda compilation tools, release 13.0, V13.0.88
// Based on NVVM 20.0.0
//

.version 9.0
.target sm_100
.address_size 64

	// .globl	_Z8gridInfov
.extern .func  (.param .b32 func_retval0) vprintf
(
	.param .b64 vprintf_param_0,
	.param .b64 vprintf_param_1
)
;
.global .align 1 .b8 $str[60] = {84, 104, 101, 32, 98, 108, 111, 99, 107, 32, 73, 68, 32, 105, 115, 32, 37, 100, 44, 32, 84, 104, 101, 32, 116, 104, 114, 101, 97, 100, 32, 73, 68, 32, 105, 115, 32, 37, 100, 44, 32, 84, 104, 101, 32, 119, 97, 114, 112, 32, 73, 68, 32, 105, 115, 32, 37, 100, 10};

.visible .entry _Z8gridInfov()
{
	.local .align 8 .b8 	__local_depot0[16];
	.reg .b64 	%SP;
	.reg .b64 	%SPL;
	.reg .b32 	%r<6>;
	.reg .b64 	%rd<5>;

	mov.u64 	%SPL, __local_depot0;
	cvta.local.u64 	%SP, %SPL;
	add.u64 	%rd1, %SP, 0;
	add.u64 	%rd2, %SPL, 0;
	mov.u32 	%r1, %tid.x;
	shr.u32 	%r2, %r1, 5;
	mov.u32 	%r3, %ctaid.x;
	st.local.v2.u32 	[%rd2], {%r3, %r1};
	st.local.u32 	[%rd2+8], %r2;
	mov.u64 	%rd3, $str;
	cvta.global.u64 	%rd4, %rd3;
	{ // callseq 0, 0
	.param .b64 param0;
	st.param.b64 	[param0], %rd4;
	.param .b64 param1;
	st.param.b64 	[param1], %rd1;
	.param .b32 retval0;
	call.uni (retval0), 
	vprintf, 
	(
	param0, 
	param1
	);
	ld.param.b32 	%r4, [retval0];
	} // callseq 0
	ret;

}


// ===== COMPILED SASS (sm_100) =====

	.target	sm_100

	.elftype	@"ET_EXEC"


//--------------------- .note.nv.tkinfo           --------------------------
	.section	.note.nv.tkinfo,"",@"SHT_NOTE"
	.sectionflags	@"SHF_NOTE_NV_TKINFO"
	.tkinfo
        /*0018*/ 	.word	0x00000002
        /*0030*/ 	.string	""
        /*0030*/ 	.string	"ptxas"
        /*0030*/ 	.string	"Cuda compilation tools, release 13.0, V13.0.88"
        /*0030*/ 	.string	"Build cuda_13.0.r13.0/compiler.36424714_0"
        /*0030*/ 	.string	"-arch sm_100 -m 64 "



//--------------------- .note.nv.cuinfo           --------------------------
	.section	.note.nv.cuinfo,"",@"SHT_NOTE"
	.sectionflags	@"SHF_NOTE_NV_CUINFO"
        /*0018*/ 	.short	0x0002
        /*001a*/ 	.short	0x0064
        /*001c*/ 	.short	0x0082
	.zero		2


//--------------------- .nv.info                  --------------------------
	.section	.nv.info,"",@"SHT_CUDA_INFO"
	.align	4


	//----- nvinfo : EIATTR_REGCOUNT
	.align		4
        /*0000*/ 	.byte	0x04, 0x2f
        /*0002*/ 	.short	(.L_2 - .L_1)
	.align		4
.L_1:
        /*0004*/ 	.word	index@(_Z8gridInfov)
        /*0008*/ 	.word	0x00000018


	//----- nvinfo : EIATTR_FRAME_SIZE
	.align		4
.L_2:
        /*000c*/ 	.byte	0x04, 0x11
        /*000e*/ 	.short	(.L_4 - .L_3)
	.align		4
.L_3:
        /*0010*/ 	.word	index@(_Z8gridInfov)
        /*0014*/ 	.word	0x00000010


	//----- nvinfo : EIATTR_MIN_STACK_SIZE
	.align		4
.L_4:
        /*0018*/ 	.byte	0x04, 0x12
        /*001a*/ 	.short	(.L_6 - .L_5)
	.align		4
.L_5:
        /*001c*/ 	.word	index@(_Z8gridInfov)
        /*0020*/ 	.word	0x00000010
.L_6:


//--------------------- .nv.compat                --------------------------
	.section	.nv.compat,"",@"SHT_CUDA_COMPAT_INFO"
	.align	4
        /*0000*/ 	.byte	0x02, 0x09, 0x00, 0x00, 0x02, 0x02, 0x01, 0x00, 0x02, 0x05, 0x05, 0x00, 0x03, 0x07, 0x01, 0x01
        /*0010*/ 	.byte	0x02, 0x03, 0x00, 0x00, 0x02, 0x06, 0x01, 0x00, 0x04, 0x0b, 0x08, 0x00, 0x09, 0x00, 0x00, 0x00
        /*0020*/ 	.byte	0x00, 0x00, 0x00, 0x00


//--------------------- .nv.info._Z8gridInfov     --------------------------
	.section	.nv.info._Z8gridInfov,"",@"SHT_CUDA_INFO"
	.sectionflags	@""
	.align	4


	//----- nvinfo : EIATTR_CUDA_API_VERSION
	.align		4
        /*0000*/ 	.byte	0x04, 0x37
        /*0002*/ 	.short	(.L_8 - .L_7)
.L_7:
        /*0004*/ 	.word	0x00000082


	//----- nvinfo : EIATTR_SPARSE_MMA_MASK
	.align		4
.L_8:
        /*0008*/ 	.byte	0x03, 0x50
        /*000a*/ 	.short	0x0000


	//----- nvinfo : EIATTR_MAXREG_COUNT
	.align		4
        /*000c*/ 	.byte	0x03, 0x1b
        /*000e*/ 	.short	0x00ff


	//----- nvinfo : EIATTR_EXTERNS
	.align		4
        /*0010*/ 	.byte	0x04, 0x0f
        /*0012*/ 	.short	(.L_10 - .L_9)


	//   ....[0]....
	.align		4
.L_9:
        /*0014*/ 	.word	index@(vprintf)


	//----- nvinfo : EIATTR_MERCURY_ISA_VERSION
	.align		4
.L_10:
        /*0018*/ 	.byte	0x03, 0x5f
        /*001a*/ 	.short	0x0101


	//----- nvinfo : EIATTR_VRC_CTA_INIT_COUNT
	.align		4
        /*001c*/ 	.byte	0x02, 0x4a
	.zero		1
	.zero		1


	//----- nvinfo : EIATTR_SYSCALL_OFFSETS
	.align		4
        /*0020*/ 	.byte	0x04, 0x46
        /*0022*/ 	.short	(.L_12 - .L_11)


	//   ....[0]....
.L_11:
        /*0024*/ 	.word	0x00000110


	//----- nvinfo : EIATTR_EXIT_INSTR_OFFSETS
	.align		4
.L_12:
        /*0028*/ 	.byte	0x04, 0x1c
        /*002a*/ 	.short	(.L_14 - .L_13)


	//   ....[0]....
.L_13:
        /*002c*/ 	.word	0x00000120


	//----- nvinfo : EIATTR_SW_WAR
	.align		4
.L_14:
        /*0030*/ 	.byte	0x04, 0x36
        /*0032*/ 	.short	(.L_16 - .L_15)
.L_15:
        /*0034*/ 	.word	0x00000008
.L_16:


//--------------------- .nv.callgraph             --------------------------
	.section	.nv.callgraph,"",@"SHT_CUDA_CALLGRAPH"
	.align	4
	.sectionentsize	8
	.align		4
        /*0000*/ 	.word	0x00000000
	.align		4
        /*0004*/ 	.word	0xffffffff
	.align		4
        /*0008*/ 	.word	index@(_Z8gridInfov)
	.align		4
        /*000c*/ 	.word	index@(vprintf)
	.align		4
        /*0010*/ 	.word	0x00000000
	.align		4
        /*0014*/ 	.word	0xfffffffe
	.align		4
        /*0018*/ 	.word	0x00000000
	.align		4
        /*001c*/ 	.word	0xfffffffd
	.align		4
        /*0020*/ 	.word	0x00000000
	.align		4
        /*0024*/ 	.word	0xfffffffc


//--------------------- .nv.constant4             --------------------------
	.section	.nv.constant4,"a",@progbits
	.align	8
	.align		8
.nv.constant4:
        /*0000*/ 	.dword	vprintf
	.align		8
        /*0008*/ 	.dword	$str


//--------------------- .text._Z8gridInfov        --------------------------
	.section	.text._Z8gridInfov,"ax",@progbits
	.align	128
        .global         _Z8gridInfov
        .type           _Z8gridInfov,@function
        .size           _Z8gridInfov,(.L_x_2 - _Z8gridInfov)
        .other          _Z8gridInfov,@"STO_CUDA_ENTRY STV_DEFAULT"
_Z8gridInfov:
.text._Z8gridInfov:
[----:B------:R-:W0:Y:S01]  /*0000*/  LDC R1, c[0x0][0x37c] ;  /* 0x0000df00ff017b82 */ /* 0x000e220000000800 */
[----:B------:R-:W1:Y:S01]  /*0010*/  S2R R9, SR_TID.X ;  /* 0x0000000000097919 */ /* 0x000e620000002100 */
[----:B------:R-:W-:Y:S01]  /*0020*/  MOV R2, 0x0 ;  /* 0x0000000000027802 */ /* 0x000fe20000000f00 */
[----:B0-----:R-:W-:Y:S01]  /*0030*/  VIADD R1, R1, 0xfffffff0 ;  /* 0xfffffff001017836 */ /* 0x001fe20000000000 */
[----:B------:R-:W0:Y:S01]  /*0040*/  LDCU UR4, c[0x0][0x2f8] ;  /* 0x00005f00ff0477ac */ /* 0x000e220008000800 */
[----:B------:R-:W2:Y:S03]  /*0050*/  S2R R8, SR_CTAID.X ;  /* 0x0000000000087919 */ /* 0x000ea60000002500 */
[----:B------:R-:W3:Y:S01]  /*0060*/  LDC.64 R2, c[0x4][R2] ;  /* 0x0100000002027b82 */ /* 0x000ee20000000a00 */
[----:B------:R-:W4:Y:S01]  /*0070*/  LDCU.64 UR6, c[0x4][0x8] ;  /* 0x01000100ff0677ac */ /* 0x000f220008000a00 */
[----:B------:R-:W5:Y:S01]  /*0080*/  LDCU UR5, c[0x0][0x2fc] ;  /* 0x00005f80ff0577ac */ /* 0x000f620008000800 */
[----:B0-----:R-:W-:Y:S01]  /*0090*/  IADD3 R6, P0, PT, R1, UR4, RZ ;  /* 0x0000000401067c10 */ /* 0x001fe2000ff1e0ff */
[----:B----4-:R-:W-:-:S02]  /*00a0*/  IMAD.U32 R4, RZ, RZ, UR6 ;  /* 0x00000006ff047e24 */ /* 0x010fc4000f8e00ff */
[----:B------:R-:W-:Y:S02]  /*00b0*/  IMAD.U32 R5, RZ, RZ, UR7 ;  /* 0x00000007ff057e24 */ /* 0x000fe4000f8e00ff */
[----:B-----5:R-:W-:Y:S01]  /*00c0*/  IMAD.X R7, RZ, RZ, UR5, P0 ;  /* 0x00000005ff077e24 */ /* 0x020fe200080e06ff */
[----:B-1----:R-:W-:Y:S01]  /*00d0*/  SHF.R.U32.HI R0, RZ, 0x5, R9 ;  /* 0x00000005ff007819 */ /* 0x002fe20000011609 */
[----:B--2---:R0:W-:Y:S04]  /*00e0*/  STL.64 [R1], R8 ;  /* 0x0000000801007387 */ /* 0x0041e80000100a00 */
[----:B------:R0:W-:Y:S02]  /*00f0*/  STL [R1+0x8], R0 ;  /* 0x0000080001007387 */ /* 0x0001e40000100800 */
[----:B------:R-:W-:-:S07]  /*0100*/  LEPC R20, `(.L_x_0) ;  /* 0x000000001014794e */ /* 0x000fce0000000000 */
[----:B0--3--:R-:W-:Y:S05]  /*0110*/  CALL.ABS.NOINC R2 ;  /* 0x0000000002007343 */ /* 0x009fea0003c00000 */
.L_x_0:
[----:B------:R-:W-:Y:S05]  /*0120*/  EXIT ;  /* 0x000000000000794d */ /* 0x000fea0003800000 */
.L_x_1:
[----:B------:R-:W-:-:S00]  /*0130*/  BRA `(.L_x_1) ;  /* 0xfffffffc00fc7947 */ /* 0x000fc0000383ffff */
[----:B------:R-:W-:-:S00]  /*0140*/  NOP ;  /* 0x0000000000007918 */ /* 0x000fc00000000000 */
        /* <DEDUP_REMOVED lines=11> */
.L_x_2:


//--------------------- .nv.global.init           --------------------------
	.section	.nv.global.init,"aw",@progbits
.nv.global.init:
	.type		$str,@object
	.size		$str,(.L_0 - $str)
$str:
        /*0000*/ 	.byte	0x54, 0x68, 0x65, 0x20, 0x62, 0x6c, 0x6f, 0x63, 0x6b, 0x20, 0x49, 0x44, 0x20, 0x69, 0x73, 0x20
        /*0010*/ 	.byte	0x25, 0x64, 0x2c, 0x20, 0x54, 0x68, 0x65, 0x20, 0x74, 0x68, 0x72, 0x65, 0x61, 0x64, 0x20, 0x49
        /*0020*/ 	.byte	0x44, 0x20, 0x69, 0x73, 0x20, 0x25, 0x64, 0x2c, 0x20, 0x54, 0x68, 0x65, 0x20, 0x77, 0x61, 0x72
        /*0030*/ 	.byte	0x70, 0x20, 0x49, 0x44, 0x20, 0x69, 0x73, 0x20, 0x25, 0x64, 0x0a, 0x00
.L_0:


//--------------------- .nv.shared.reserved.0     --------------------------
	.section	.nv.shared.reserved.0,"aw",@nobits
	.weak		__nv_reservedSMEM_offset_0_alias
	.size		__nv_reservedSMEM_offset_0_alias, 0, 64
	.other		__nv_reservedSMEM_offset_0_alias,@"STO_CUDA_RESERVED_SHARED STV_DEFAULT"
__nv_reservedSMEM_offset_0_alias:
	.zero		0
	.zero		64


//--------------------- .nv.constant0._Z8gridInfov --------------------------
	.section	.nv.constant0._Z8gridInfov,"a",@progbits
	.sectionflags	@""
	.align	4
.nv.constant0._Z8gridInfov:
	.zero		896


//--------------------- SYMBOLS --------------------------

	.type		.nv.reservedSmem.offset0,@object
	.size		.nv.reservedSmem.offset0,0x4
	.type		vprintf,@function
